	.headerflags	@"EF_CUDA_TEXMODE_UNIFIED EF_CUDA_64BIT_ADDRESS EF_CUDA_ACCELERATORS EF_CUDA_SM90 EF_CUDA_VIRTUAL_SM(EF_CUDA_SM90)"
	.elftype	@"ET_EXEC"


//--------------------- .nv.info                  --------------------------
	.section	.nv.info,"",@"SHT_CUDA_INFO"
	.align	4


	//----- nvinfo : EIATTR_REGCOUNT
	.align		4
        /*0000*/ 	.byte	0x04, 0x2f
        /*0002*/ 	.short	(.L_2 - .L_1)
	.align		4
.L_1:
        /*0004*/ 	.word	index@(triton_poi_fused_stack_0)
        /*0008*/ 	.word	0x00000020


	//----- nvinfo : EIATTR_MIN_STACK_SIZE
	.align		4
.L_2:
        /*000c*/ 	.byte	0x04, 0x12
        /*000e*/ 	.short	(.L_4 - .L_3)
	.align		4
.L_3:
        /*0010*/ 	.word	index@($__internal_1_$__cuda_sm3x_div_rn_noftz_f32_slowpath)
        /*0014*/ 	.word	0x00000000


	//----- nvinfo : EIATTR_FRAME_SIZE
	.align		4
.L_4:
        /*0018*/ 	.byte	0x04, 0x11
        /*001a*/ 	.short	(.L_6 - .L_5)
	.align		4
.L_5:
        /*001c*/ 	.word	index@($__internal_1_$__cuda_sm3x_div_rn_noftz_f32_slowpath)
        /*0020*/ 	.word	0x00000000


	//----- nvinfo : EIATTR_MIN_STACK_SIZE
	.align		4
.L_6:
        /*0024*/ 	.byte	0x04, 0x12
        /*0026*/ 	.short	(.L_8 - .L_7)
	.align		4
.L_7:
        /*0028*/ 	.word	index@($__internal_0_$__cuda_sm20_rcp_rn_f32_slowpath)
        /*002c*/ 	.word	0x00000000


	//----- nvinfo : EIATTR_FRAME_SIZE
	.align		4
.L_8:
        /*0030*/ 	.byte	0x04, 0x11
        /*0032*/ 	.short	(.L_10 - .L_9)
	.align		4
.L_9:
        /*0034*/ 	.word	index@($__internal_0_$__cuda_sm20_rcp_rn_f32_slowpath)
        /*0038*/ 	.word	0x00000000


	//----- nvinfo : EIATTR_MIN_STACK_SIZE
	.align		4
.L_10:
        /*003c*/ 	.byte	0x04, 0x12
        /*003e*/ 	.short	(.L_12 - .L_11)
	.align		4
.L_11:
        /*0040*/ 	.word	index@(triton_poi_fused_stack_0)
        /*0044*/ 	.word	0x00000000


	//----- nvinfo : EIATTR_FRAME_SIZE
	.align		4
.L_12:
        /*0048*/ 	.byte	0x04, 0x11
        /*004a*/ 	.short	(.L_14 - .L_13)
	.align		4
.L_13:
        /*004c*/ 	.word	index@(triton_poi_fused_stack_0)
        /*0050*/ 	.word	0x00000000


	//----- nvinfo : EIATTR_MIN_STACK_SIZE
	.align		4
.L_14:
        /*0054*/ 	.byte	0x04, 0x12
        /*0056*/ 	.short	(.L_16 - .L_15)
	.align		4
.L_15:
        /*0058*/ 	.word	index@(triton_poi_fused_stack_0)
        /*005c*/ 	.word	0x00000000
.L_16:


//--------------------- .nv.info.triton_poi_fused_stack_0 --------------------------
	.section	.nv.info.triton_poi_fused_stack_0,"",@"SHT_CUDA_INFO"
	.sectionflags	@""
	.align	4


	//----- nvinfo : EIATTR_CUDA_API_VERSION
	.align		4
        /*0000*/ 	.byte	0x04, 0x37
        /*0002*/ 	.short	(.L_18 - .L_17)
.L_17:
        /*0004*/ 	.word	0x0000007c


	//----- nvinfo : EIATTR_KPARAM_INFO
	.align		4
.L_18:
        /*0008*/ 	.byte	0x04, 0x17
        /*000a*/ 	.short	(.L_20 - .L_19)
.L_19:
        /*000c*/ 	.word	0x00000000
        /*0010*/ 	.short	0x0002
        /*0012*/ 	.short	0x0010
        /*0014*/ 	.byte	0x00, 0xf0, 0x11, 0x00


	//----- nvinfo : EIATTR_KPARAM_INFO
	.align		4
.L_20:
        /*0018*/ 	.byte	0x04, 0x17
        /*001a*/ 	.short	(.L_22 - .L_21)
.L_21:
        /*001c*/ 	.word	0x00000000
        /*0020*/ 	.short	0x0001
        /*0022*/ 	.short	0x0008
        /*0024*/ 	.byte	0x00, 0xf4, 0x21, 0x00


	//----- nvinfo : EIATTR_KPARAM_INFO
	.align		4
.L_22:
        /*0028*/ 	.byte	0x04, 0x17
        /*002a*/ 	.short	(.L_24 - .L_23)
.L_23:
        /*002c*/ 	.word	0x00000000
        /*0030*/ 	.short	0x0000
        /*0032*/ 	.short	0x0000
        /*0034*/ 	.byte	0x00, 0xf4, 0x21, 0x00


	//----- nvinfo : EIATTR_SPARSE_MMA_MASK
	.align		4
.L_24:
        /*0038*/ 	.byte	0x03, 0x50
        /*003a*/ 	.short	0x8000


	//----- nvinfo : EIATTR_MAXREG_COUNT
	.align		4
        /*003c*/ 	.byte	0x03, 0x1b
        /*003e*/ 	.short	0x00ff


	//----- nvinfo : EIATTR_EXIT_INSTR_OFFSETS
	.align		4
        /*0040*/ 	.byte	0x04, 0x1c
        /*0042*/ 	.short	(.L_26 - .L_25)


	//   ....[0]....
.L_25:
        /*0044*/ 	.word	0x00001510


	//   ....[1]....
        /*0048*/ 	.word	0x00001530


	//----- nvinfo : EIATTR_REQNTID
	.align		4
.L_26:
        /*004c*/ 	.byte	0x04, 0x10
        /*004e*/ 	.short	(.L_28 - .L_27)
.L_27:
        /*0050*/ 	.word	0x00000080
        /*0054*/ 	.word	0x00000001
        /*0058*/ 	.word	0x00000001


	//----- nvinfo : EIATTR_CRS_STACK_SIZE
	.align		4
.L_28:
        /*005c*/ 	.byte	0x04, 0x1e
        /*005e*/ 	.short	(.L_30 - .L_29)
.L_29:
        /*0060*/ 	.word	0x00000000


	//----- nvinfo : EIATTR_CBANK_PARAM_SIZE
	.align		4
.L_30:
        /*0064*/ 	.byte	0x03, 0x19
        /*0066*/ 	.short	0x0014


	//----- nvinfo : EIATTR_PARAM_CBANK
	.align		4
        /*0068*/ 	.byte	0x04, 0x0a
        /*006a*/ 	.short	(.L_32 - .L_31)
	.align		4
.L_31:
        /*006c*/ 	.word	index@(.nv.constant0.triton_poi_fused_stack_0)
        /*0070*/ 	.short	0x0210
        /*0072*/ 	.short	0x0014


	//----- nvinfo : EIATTR_SW_WAR
	.align		4
.L_32:
        /*0074*/ 	.byte	0x04, 0x36
        /*0076*/ 	.short	(.L_34 - .L_33)
.L_33:
        /*0078*/ 	.word	0x00000008
.L_34:


//--------------------- .nv.callgraph             --------------------------
	.section	.nv.callgraph,"",@"SHT_CUDA_CALLGRAPH"
	.align	4
	.sectionentsize	8
	.align		4
        /*0000*/ 	.word	0x00000000
	.align		4
        /*0004*/ 	.word	0xffffffff
	.align		4
        /*0008*/ 	.word	0x00000000
	.align		4
        /*000c*/ 	.word	0xfffffffe
	.align		4
        /*0010*/ 	.word	0x00000000
	.align		4
        /*0014*/ 	.word	0xfffffffd
	.align		4
        /*0018*/ 	.word	0x00000000
	.align		4
        /*001c*/ 	.word	0xfffffffc


//--------------------- .nv.constant4             --------------------------
	.section	.nv.constant4,"a",@progbits
	.align	8
	.align		8
.nv.constant4:
        /*0000*/ 	.dword	_$_str


//--------------------- .text.triton_poi_fused_stack_0 --------------------------
	.section	.text.triton_poi_fused_stack_0,"ax",@progbits
	.align	128
        .global         triton_poi_fused_stack_0
        .type           triton_poi_fused_stack_0,@function
        .size           triton_poi_fused_stack_0,(.L_x_31 - triton_poi_fused_stack_0)
        .other          triton_poi_fused_stack_0,@"STO_CUDA_ENTRY STV_DEFAULT"
triton_poi_fused_stack_0:
.text.triton_poi_fused_stack_0:
[----:B------:R-:W0:Y:S02]  /*0000*/  LDC R1, c[0x0][0x28] ;  /* 0x00000a00ff017b82 */ /* 0x000e240000000800 */
[----:B------:R-:W1:Y:S01]  /*0010*/  S2R R0, SR_TID.X ;  /* 0x0000000000007919 */ /* 0x000e620000002100 */
[----:B------:R-:W2:Y:S01]  /*0020*/  LDC.64 R2, c[0x0][0x210] ;  /* 0x00008400ff027b82 */ /* 0x000ea20000000a00 */
[----:B------:R-:W-:Y:S01]  /*0030*/  ULDC.64 UR4, c[0x0][0x208] ;  /* 0x0000820000047ab9 */ /* 0x000fe20000000a00 */
[----:B------:R-:W-:Y:S01]  /*0040*/  CS2R R18, SRZ ;  /* 0x0000000000127805 */ /* 0x000fe2000001ff00 */
[----:B------:R-:W3:Y:S01]  /*0050*/  S2R R11, SR_CTAID.X ;  /* 0x00000000000b7919 */ /* 0x000ee20000002500 */
[----:B-1----:R-:W-:-:S05]  /*0060*/  IMAD.SHL.U32 R0, R0, 0x2, RZ ;  /* 0x0000000200007824 */ /* 0x002fca00078e00ff */
[----:B------:R-:W-:-:S05]  /*0070*/  LOP3.LUT R0, R0, 0xfe, RZ, 0xc0, !PT ;  /* 0x000000fe00007812 */ /* 0x000fca00078ec0ff */
[----:B---3--:R-:W-:-:S04]  /*0080*/  IMAD R11, R11, 0x100, R0 ;  /* 0x000001000b0b7824 */ /* 0x008fc800078e0200 */
[----:B------:R-:W-:Y:S01]  /*0090*/  IMAD.HI R6, R11, 0x2aaaaaab, RZ ;  /* 0x2aaaaaab0b067827 */ /* 0x000fe200078e02ff */
[----:B------:R-:W-:-:S04]  /*00a0*/  SHF.R.S32.HI R0, RZ, 0x1f, R11 ;  /* 0x0000001fff007819 */ /* 0x000fc8000001140b */
[----:B------:R-:W-:Y:S02]  /*00b0*/  LEA.HI R0, R0, R11, RZ, 0x2 ;  /* 0x0000000b00007211 */ /* 0x000fe400078f10ff */
[----:B------:R-:W-:Y:S02]  /*00c0*/  SHF.R.U32.HI R7, RZ, 0x1f, R6 ;  /* 0x0000001fff077819 */ /* 0x000fe40000011606 */
[----:B------:R-:W-:Y:S02]  /*00d0*/  SHF.R.S32.HI R10, RZ, 0x2, R0 ;  /* 0x00000002ff0a7819 */ /* 0x000fe40000011400 */
[----:B------:R-:W-:Y:S02]  /*00e0*/  LOP3.LUT R0, R0, 0xfffffffc, RZ, 0xc0, !PT ;  /* 0xfffffffc00007812 */ /* 0x000fe400078ec0ff */
[----:B------:R-:W-:Y:S01]  /*00f0*/  LEA.HI.SX32 R12, R6, R7, 0x1d ;  /* 0x00000007060c7211 */ /* 0x000fe200078feaff */
[----:B------:R-:W-:-:S04]  /*0100*/  IMAD.HI R4, R10, 0x2aaaaaab, RZ ;  /* 0x2aaaaaab0a047827 */ /* 0x000fc800078e02ff */
[----:B------:R-:W-:Y:S01]  /*0110*/  IMAD.IADD R0, R11, 0x1, -R0 ;  /* 0x000000010b007824 */ /* 0x000fe200078e0a00 */
[----:B------:R-:W-:-:S03]  /*0120*/  SHF.R.U32.HI R5, RZ, 0x1, R4 ;  /* 0x00000001ff057819 */ /* 0x000fc60000011604 */
[----:B------:R-:W-:Y:S01]  /*0130*/  IMAD R9, R12, 0x40, R0 ;  /* 0x000000400c097824 */ /* 0x000fe200078e0200 */
[----:B------:R-:W-:-:S03]  /*0140*/  LEA.HI R5, R4, R5, RZ, 0x1 ;  /* 0x0000000504057211 */ /* 0x000fc600078f08ff */
[----:B------:R-:W-:Y:S02]  /*0150*/  VIADD R7, R9, 0x10 ;  /* 0x0000001009077836 */ /* 0x000fe40000000000 */
[----:B------:R-:W-:Y:S02]  /*0160*/  IMAD R8, R5, -0xc, R10 ;  /* 0xfffffff405087824 */ /* 0x000fe400078e020a */
[----:B------:R-:W-:Y:S02]  /*0170*/  IMAD R5, R12, -0x30, R11 ;  /* 0xffffffd00c057824 */ /* 0x000fe400078e020b */
[----:B------:R-:W-:Y:S01]  /*0180*/  VIADD R6, R9, 0x20 ;  /* 0x0000002009067836 */ /* 0x000fe20000000000 */
[----:B------:R-:W-:Y:S01]  /*0190*/  ISETP.GE.AND P0, PT, R8, 0x4, PT ;  /* 0x000000040800780c */ /* 0x000fe20003f06270 */
[----:B------:R-:W-:Y:S01]  /*01a0*/  IMAD R5, R12, 0x40, R5 ;  /* 0x000000400c057824 */ /* 0x000fe200078e0205 */
[----:B------:R-:W-:Y:S01]  /*01b0*/  CS2R R12, SRZ ;  /* 0x00000000000c7805 */ /* 0x000fe2000001ff00 */
[C---:B------:R-:W-:Y:S01]  /*01c0*/  IMAD R15, R8.reuse, 0x4, R7 ;  /* 0x00000004080f7824 */ /* 0x040fe200078e0207 */
[----:B------:R-:W-:Y:S01]  /*01d0*/  ISETP.LT.AND P2, PT, R11, 0xc0, !P0 ;  /* 0x000000c00b00780c */ /* 0x000fe20004741270 */
[----:B------:R-:W-:-:S02]  /*01e0*/  IMAD R21, R8, 0x4, R6 ;  /* 0x0000000408157824 */ /* 0x000fc400078e0206 */
[----:B--2---:R-:W-:-:S04]  /*01f0*/  IMAD.WIDE R4, R5, 0x4, R2 ;  /* 0x0000000405047825 */ /* 0x004fc800078e0202 */
[----:B------:R-:W-:-:S04]  /*0200*/  IMAD.WIDE R14, R15, 0x4, R2 ;  /* 0x000000040f0e7825 */ /* 0x000fc800078e0202 */
[----:B------:R-:W-:Y:S01]  /*0210*/  IMAD.WIDE R20, R21, 0x4, R2 ;  /* 0x0000000415147825 */ /* 0x000fe200078e0202 */
[----:B------:R-:W-:Y:S01]  /*0220*/  CS2R R2, SRZ ;  /* 0x0000000000027805 */ /* 0x000fe2000001ff00 */
[----:B------:R-:W2:Y:S04]  /*0230*/  @P2 LDG.E.64 R18, desc[UR4][R4.64] ;  /* 0x0000000404122981 */ /* 0x000ea8000c1e1b00 */
[----:B------:R-:W3:Y:S04]  /*0240*/  @P2 LDG.E.64 R12, desc[UR4][R20.64] ;  /* 0x00000004140c2981 */ /* 0x000ee8000c1e1b00 */
[----:B------:R-:W4:Y:S01]  /*0250*/  @P2 LDG.E.64 R2, desc[UR4][R14.64] ;  /* 0x000000040e022981 */ /* 0x000f22000c1e1b00 */
[----:B------:R-:W-:Y:S01]  /*0260*/  BSSY B0, `(.L_x_0) ;  /* 0x0000050000007945 */ /* 0x000fe20003800000 */
[----:B--2---:R-:W-:-:S02]  /*0270*/  SEL R0, R18, RZ, P2 ;  /* 0x000000ff12007207 */ /* 0x004fc40001000000 */
[----:B---3--:R-:W-:Y:S02]  /*0280*/  SEL R12, R12, RZ, P2 ;  /* 0x000000ff0c0c7207 */ /* 0x008fe40001000000 */
[----:B----4-:R-:W-:-:S05]  /*0290*/  SEL R17, R2, RZ, P2 ;  /* 0x000000ff02117207 */ /* 0x010fca0001000000 */
[----:B------:R-:W-:Y:S01]  /*02a0*/  FADD R18, R17, -R12 ;  /* 0x8000000c11127221 */ /* 0x000fe20000000000 */
[----:B------:R-:W-:-:S03]  /*02b0*/  FFMA R0, R0, 2, -R17 ;  /* 0x4000000000007823 */ /* 0x000fc60000000811 */
[----:B------:R-:W-:Y:S01]  /*02c0*/  FMUL R18, R18, 1.732050776481628418 ;  /* 0x3fddb3d712127820 */ /* 0x000fe20000400000 */
[----:B------:R-:W-:-:S03]  /*02d0*/  FADD R17, -R12, R0 ;  /* 0x000000000c117221 */ /* 0x000fc60000000100 */
[----:B------:R-:W-:Y:S01]  /*02e0*/  FADD.FTZ R16, |R18|, -RZ ;  /* 0x800000ff12107221 */ /* 0x000fe20000010200 */
[----:B------:R-:W-:-:S04]  /*02f0*/  FADD.FTZ R15, |R17|, -RZ ;  /* 0x800000ff110f7221 */ /* 0x000fc80000010200 */
[----:B------:R-:W-:-:S04]  /*0300*/  FSETP.NEU.AND P1, PT, R16, RZ, PT ;  /* 0x000000ff1000720b */ /* 0x000fc80003f2d000 */
[----:B------:R-:W-:Y:S02]  /*0310*/  FSETP.EQ.AND P1, PT, R15, RZ, !P1 ;  /* 0x000000ff0f00720b */ /* 0x000fe40004f22000 */
[----:B------:R-:W-:Y:S02]  /*0320*/  SEL R2, R3, RZ, P2 ;  /* 0x000000ff03027207 */ /* 0x000fe40001000000 */
[----:B------:R-:W-:Y:S02]  /*0330*/  SEL R19, R19, RZ, P2 ;  /* 0x000000ff13137207 */ /* 0x000fe40001000000 */
[----:B------:R-:W-:Y:S02]  /*0340*/  SEL R21, R13, RZ, P2 ;  /* 0x000000ff0d157207 */ /* 0x000fe40001000000 */
[----:B------:R-:W-:Y:S01]  /*0350*/  ISETP.GE.AND P2, PT, R11, 0xc0, PT ;  /* 0x000000c00b00780c */ /* 0x000fe20003f46270 */
[----:B------:R-:W-:-:S04]  /*0360*/  FFMA R12, R19, 2, -R2 ;  /* 0x40000000130c7823 */ /* 0x000fc80000000802 */
[----:B------:R-:W-:Y:S01]  /*0370*/  @P1 SHF.R.S32.HI R0, RZ, 0x1f, R17 ;  /* 0x0000001fff001819 */ /* 0x000fe20000011411 */
[----:B------:R-:W-:-:S03]  /*0380*/  FADD R13, R2, -R21 ;  /* 0x80000015020d7221 */ /* 0x000fc60000000000 */
[----:B------:R-:W-:Y:S01]  /*0390*/  @P1 LOP3.LUT R3, R0, 0x40490fdb, RZ, 0xc0, !PT ;  /* 0x40490fdb00031812 */ /* 0x000fe200078ec0ff */
[----:B------:R-:W-:Y:S01]  /*03a0*/  FADD R12, -R21, R12 ;  /* 0x0000000c150c7221 */ /* 0x000fe20000000100 */
[----:B------:R-:W-:Y:S01]  /*03b0*/  P2R R2, PR, RZ, 0x4 ;  /* 0x00000004ff027803 */ /* 0x000fe20000000000 */
[----:B------:R-:W-:Y:S01]  /*03c0*/  FMUL R13, R13, 1.732050776481628418 ;  /* 0x3fddb3d70d0d7820 */ /* 0x000fe20000400000 */
[----:B------:R-:W-:Y:S01]  /*03d0*/  @P1 LOP3.LUT R14, R3, 0x80000000, R18, 0xb8, !PT ;  /* 0x80000000030e1812 */ /* 0x000fe200078eb812 */
[----:B------:R-:W-:Y:S06]  /*03e0*/  @P1 BRA `(.L_x_1) ;  /* 0x0000000000dc1947 */ /* 0x000fec0003800000 */
[----:B------:R-:W-:-:S04]  /*03f0*/  FSETP.NEU.AND P1, PT, R16, +INF , PT ;  /* 0x7f8000001000780b */ /* 0x000fc80003f2d000 */
[----:B------:R-:W-:-:S13]  /*0400*/  FSETP.EQ.AND P1, PT, R15, +INF , !P1 ;  /* 0x7f8000000f00780b */ /* 0x000fda0004f22000 */
[----:B------:R-:W-:Y:S01]  /*0410*/  @P1 IMAD.MOV.U32 R3, RZ, RZ, 0x4016cbe4 ;  /* 0x4016cbe4ff031424 */ /* 0x000fe200078e00ff */
[----:B------:R-:W-:-:S04]  /*0420*/  @P1 ISETP.GE.AND P2, PT, R17, RZ, PT ;  /* 0x000000ff1100120c */ /* 0x000fc80003f46270 */
[----:B------:R-:W-:-:S04]  /*0430*/  @P1 SEL R3, R3, 0x3f490fdb, !P2 ;  /* 0x3f490fdb03031807 */ /* 0x000fc80005000000 */
[----:B------:R-:W-:Y:S01]  /*0440*/  @P1 LOP3.LUT R14, R3, 0x80000000, R18, 0xb8, !PT ;  /* 0x80000000030e1812 */ /* 0x000fe200078eb812 */
[----:B------:R-:W-:Y:S06]  /*0450*/  @P1 BRA `(.L_x_1) ;  /* 0x0000000000c01947 */ /* 0x000fec0003800000 */
[CC--:B------:R-:W-:Y:S01]  /*0460*/  FMNMX.FTZ R21, |R18|.reuse, |R17|.reuse, !PT ;  /* 0x4000001112157209 */ /* 0x0c0fe20007810200 */
[----:B------:R-:W-:Y:S01]  /*0470*/  BSSY B1, `(.L_x_2) ;  /* 0x000000e000017945 */ /* 0x000fe20003800000 */
[----:B------:R-:W-:Y:S02]  /*0480*/  FMNMX.FTZ R0, |R18|, |R17|, PT ;  /* 0x4000001112007209 */ /* 0x000fe40003810200 */
[----:B------:R-:W1:Y:S08]  /*0490*/  MUFU.RCP R2, R21 ;  /* 0x0000001500027308 */ /* 0x000e700000001000 */
[----:B------:R-:W2:Y:S01]  /*04a0*/  FCHK P1, R0, R21 ;  /* 0x0000001500007302 */ /* 0x000ea20000020000 */
[----:B-1----:R-:W-:-:S04]  /*04b0*/  FFMA R3, -R21, R2, 1 ;  /* 0x3f80000015037423 */ /* 0x002fc80000000102 */
[----:B------:R-:W-:-:S04]  /*04c0*/  FFMA R3, R2, R3, R2 ;  /* 0x0000000302037223 */ /* 0x000fc80000000002 */
[----:B------:R-:W-:-:S04]  /*04d0*/  FFMA R2, R0, R3, RZ ;  /* 0x0000000300027223 */ /* 0x000fc800000000ff */
[----:B------:R-:W-:-:S04]  /*04e0*/  FFMA R19, -R21, R2, R0 ;  /* 0x0000000215137223 */ /* 0x000fc80000000100 */
[----:B------:R-:W-:Y:S01]  /*04f0*/  FFMA R19, R3, R19, R2 ;  /* 0x0000001303137223 */ /* 0x000fe20000000002 */
[----:B--2---:R-:W-:Y:S06]  /*0500*/  @!P1 BRA `(.L_x_3) ;  /* 0x0000000000109947 */ /* 0x004fec0003800000 */
[----:B------:R-:W-:Y:S01]  /*0510*/  IMAD.MOV.U32 R3, RZ, RZ, R21 ;  /* 0x000000ffff037224 */ /* 0x000fe200078e0015 */
[----:B------:R-:W-:-:S07]  /*0520*/  MOV R20, 0x540 ;  /* 0x0000054000147802 */ /* 0x000fce0000000f00 */
[----:B0-----:R-:W-:Y:S05]  /*0530*/  CALL.REL.NOINC `($__internal_1_$__cuda_sm3x_div_rn_noftz_f32_slowpath) ;  /* 0x0000001000d87944 */ /* 0x001fea0003c00000 */
[----:B0-----:R-:W-:-:S07]  /*0540*/  IMAD.MOV.U32 R19, RZ, RZ, R0 ;  /* 0x000000ffff137224 */ /* 0x001fce00078e0000 */
.L_x_3:
[----:B------:R-:W-:Y:S05]  /*0550*/  BSYNC B1 ;  /* 0x0000000000017941 */ /* 0x000fea0003800000 */
.L_x_2:
[----:B------:R-:W-:Y:S01]  /*0560*/  FMUL.FTZ R0, R19, R19 ;  /* 0x0000001313007220 */ /* 0x000fe20000410000 */
[----:B------:R-:W-:Y:S03]  /*0570*/  BSSY B1, `(.L_x_4) ;  /* 0x0000015000017945 */ /* 0x000fe60003800000 */
[----:B------:R-:W-:-:S04]  /*0580*/  FADD R3, R0, 11.33538818359375 ;  /* 0x41355dc000037421 */ /* 0x000fc80000000000 */
[----:B------:R-:W-:-:S04]  /*0590*/  FFMA.FTZ R3, R0, R3, 28.84246826171875 ;  /* 0x41e6bd6000037423 */ /* 0x000fc80000010003 */
[----:B------:R-:W-:Y:S01]  /*05a0*/  FFMA.FTZ R21, R0, R3, 19.6966705322265625 ;  /* 0x419d92c800157423 */ /* 0x000fe20000010003 */
[----:B------:R-:W-:-:S03]  /*05b0*/  IMAD.MOV.U32 R3, RZ, RZ, 0x3f52c7ea ;  /* 0x3f52c7eaff037424 */ /* 0x000fc600078e00ff */
[----:B------:R-:W-:Y:S02]  /*05c0*/  VIADD R2, R21, 0x1800000 ;  /* 0x0180000015027836 */ /* 0x000fe40000000000 */
[----:B------:R-:W-:-:S03]  /*05d0*/  FFMA.FTZ R3, R0, -R3, -5.6748671531677246094 ;  /* 0xc0b5988300037423 */ /* 0x000fc60000010803 */
[----:B------:R-:W-:Y:S01]  /*05e0*/  LOP3.LUT R2, R2, 0x7f800000, RZ, 0xc0, !PT ;  /* 0x7f80000002027812 */ /* 0x000fe200078ec0ff */
[----:B------:R-:W-:-:S03]  /*05f0*/  FFMA.FTZ R3, R0, R3, -6.5655550956726074219 ;  /* 0xc0d2190700037423 */ /* 0x000fc60000010003 */
[----:B------:R-:W-:Y:S01]  /*0600*/  ISETP.GT.U32.AND P1, PT, R2, 0x1ffffff, PT ;  /* 0x01ffffff0200780c */ /* 0x000fe20003f24070 */
[----:B------:R-:W-:-:S04]  /*0610*/  FMUL R22, R0, R3 ;  /* 0x0000000300167220 */ /* 0x000fc80000400000 */
[----:B------:R-:W-:-:S08]  /*0620*/  FMUL R22, R22, R19 ;  /* 0x0000001316167220 */ /* 0x000fd00000400000 */
[----:B------:R-:W-:Y:S05]  /*0630*/  @P1 BRA `(.L_x_5) ;  /* 0x0000000000101947 */ /* 0x000fea0003800000 */
[----:B------:R-:W-:Y:S01]  /*0640*/  IMAD.MOV.U32 R0, RZ, RZ, R21 ;  /* 0x000000ffff007224 */ /* 0x000fe200078e0015 */
[----:B------:R-:W-:-:S07]  /*0650*/  MOV R20, 0x670 ;  /* 0x0000067000147802 */ /* 0x000fce0000000f00 */
[----:B0-----:R-:W-:Y:S05]  /*0660*/  CALL.REL.NOINC `($__internal_0_$__cuda_sm20_rcp_rn_f32_slowpath) ;  /* 0x0000000c00b47944 */ /* 0x001fea0003c00000 */
[----:B------:R-:W-:Y:S05]  /*0670*/  BRA `(.L_x_6) ;  /* 0x0000000000107947 */ /* 0x000fea0003800000 */
.L_x_5:
[----:B------:R-:W1:Y:S02]  /*0680*/  MUFU.RCP R0, R21 ;  /* 0x0000001500007308 */ /* 0x000e640000001000 */
[----:B-1----:R-:W-:-:S04]  /*0690*/  FFMA R2, R21, R0, -1 ;  /* 0xbf80000015027423 */ /* 0x002fc80000000000 */
[----:B------:R-:W-:-:S04]  /*06a0*/  FADD.FTZ R3, -R2, -RZ ;  /* 0x800000ff02037221 */ /* 0x000fc80000010100 */
[----:B------:R-:W-:-:S07]  /*06b0*/  FFMA R0, R0, R3, R0 ;  /* 0x0000000300007223 */ /* 0x000fce0000000000 */
.L_x_6:
[----:B------:R-:W-:Y:S05]  /*06c0*/  BSYNC B1 ;  /* 0x0000000000017941 */ /* 0x000fea0003800000 */
.L_x_4:
[----:B------:R-:W-:Y:S01]  /*06d0*/  FSETP.GT.FTZ.AND P1, PT, |R18|, |R17|, PT ;  /* 0x400000111200720b */ /* 0x000fe20003f34200 */
[----:B------:R-:W-:Y:S01]  /*06e0*/  FADD R14, R15, R16 ;  /* 0x000000100f0e7221 */ /* 0x000fe20000000000 */
[----:B------:R-:W-:Y:S01]  /*06f0*/  ISETP.GE.AND P3, PT, R17, RZ, PT ;  /* 0x000000ff1100720c */ /* 0x000fe20003f66270 */
[----:B------:R-:W-:Y:S01]  /*0700*/  FFMA.FTZ R0, R22, R0, R19 ;  /* 0x0000000016007223 */ /* 0x000fe20000010013 */
[----:B------:R-:W-:Y:S02]  /*0710*/  LOP3.LUT R3, R18, 0x80000000, RZ, 0xc0, !PT ;  /* 0x8000000012037812 */ /* 0x000fe400078ec0ff */
[----:B------:R-:W-:-:S07]  /*0720*/  FSETP.NAN.AND P2, PT, R14, R14, PT ;  /* 0x0000000e0e00720b */ /* 0x000fce0003f48000 */
[----:B------:R-:W-:-:S04]  /*0730*/  @P1 FADD R0, -R0, 1.5707963705062866211 ;  /* 0x3fc90fdb00001421 */ /* 0x000fc80000000100 */
[----:B------:R-:W-:-:S05]  /*0740*/  @!P3 FADD R0, -R0, 3.1415927410125732422 ;  /* 0x40490fdb0000b421 */ /* 0x000fca0000000100 */
[----:B------:R-:W-:-:S07]  /*0750*/  @!P2 LOP3.LUT R14, R3, R0, RZ, 0xfc, !PT ;  /* 0x00000000030ea212 */ /* 0x000fce00078efcff */
.L_x_1:
[----:B------:R-:W-:Y:S05]  /*0760*/  BSYNC B0 ;  /* 0x0000000000007941 */ /* 0x000fea0003800000 */
.L_x_0:
[----:B------:R-:W-:Y:S01]  /*0770*/  FADD.FTZ R16, |R13|, -RZ ;  /* 0x800000ff0d107221 */ /* 0x000fe20000010200 */
[----:B------:R-:W-:Y:S01]  /*0780*/  FADD.FTZ R15, |R12|, -RZ ;  /* 0x800000ff0c0f7221 */ /* 0x000fe20000010200 */
[----:B------:R-:W-:Y:S03]  /*0790*/  BSSY B0, `(.L_x_7) ;  /* 0x000003f000007945 */ /* 0x000fe60003800000 */
[----:B------:R-:W-:-:S04]  /*07a0*/  FSETP.NEU.AND P1, PT, R16, RZ, PT ;  /* 0x000000ff1000720b */ /* 0x000fc80003f2d000 */
[----:B------:R-:W-:-:S13]  /*07b0*/  FSETP.EQ.AND P1, PT, R15, RZ, !P1 ;  /* 0x000000ff0f00720b */ /* 0x000fda0004f22000 */
[----:B------:R-:W-:-:S04]  /*07c0*/  @P1 SHF.R.S32.HI R0, RZ, 0x1f, R12 ;  /* 0x0000001fff001819 */ /* 0x000fc8000001140c */
[----:B------:R-:W-:-:S04]  /*07d0*/  @P1 LOP3.LUT R0, R0, 0x40490fdb, RZ, 0xc0, !PT ;  /* 0x40490fdb00001812 */ /* 0x000fc800078ec0ff */
        /* <DEDUP_REMOVED lines=24> */
.L_x_10:
[----:B------:R-:W-:Y:S05]  /*0960*/  BSYNC B1 ;  /* 0x0000000000017941 */ /* 0x000fea0003800000 */
.L_x_9:
        /* <DEDUP_REMOVED lines=17> */
[----:B------:R-:W-:Y:S01]  /*0a80*/  IMAD.MOV.U32 R2, RZ, RZ, R0 ;  /* 0x000000ffff027224 */ /* 0x000fe200078e0000 */
[----:B------:R-:W-:Y:S06]  /*0a90*/  BRA `(.L_x_13) ;  /* 0x0000000000107947 */ /* 0x000fec0003800000 */
.L_x_12:
[----:B------:R-:W1:Y:S02]  /*0aa0*/  MUFU.RCP R2, R19 ;  /* 0x0000001300027308 */ /* 0x000e640000001000 */
[----:B-1----:R-:W-:-:S04]  /*0ab0*/  FFMA R0, R19, R2, -1 ;  /* 0xbf80000013007423 */ /* 0x002fc80000000002 */
[----:B------:R-:W-:-:S04]  /*0ac0*/  FADD.FTZ R3, -R0, -RZ ;  /* 0x800000ff00037221 */ /* 0x000fc80000010100 */
[----:B------:R-:W-:-:S07]  /*0ad0*/  FFMA R2, R2, R3, R2 ;  /* 0x0000000302027223 */ /* 0x000fce0000000002 */
.L_x_13:
[----:B------:R-:W-:Y:S05]  /*0ae0*/  BSYNC B1 ;  /* 0x0000000000017941 */ /* 0x000fea0003800000 */
.L_x_11:
        /* <DEDUP_REMOVED lines=9> */
.L_x_8:
[----:B------:R-:W-:Y:S05]  /*0b80*/  BSYNC B0 ;  /* 0x0000000000007941 */ /* 0x000fea0003800000 */
.L_x_7:
[----:B------:R-:W1:Y:S01]  /*0b90*/  LDC.64 R2, c[0x0][0x210] ;  /* 0x00008400ff027b82 */ /* 0x000e620000000a00 */
[C---:B------:R-:W-:Y:S02]  /*0ba0*/  LOP3.LUT R12, R8.reuse, 0xfffffffc, RZ, 0xc0, !PT ;  /* 0xfffffffc080c7812 */ /* 0x040fe400078ec0ff */
[----:B------:R-:W-:Y:S02]  /*0bb0*/  CS2R R16, SRZ ;  /* 0x0000000000107805 */ /* 0x000fe4000001ff00 */
[----:B------:R-:W-:Y:S02]  /*0bc0*/  LEA R25, R8, 0xfffffff0, 0x2 ;  /* 0xfffffff008197811 */ /* 0x000fe400078e10ff */
[----:B------:R-:W-:Y:S02]  /*0bd0*/  ISETP.NE.AND P1, PT, R12, 0x4, PT ;  /* 0x000000040c00780c */ /* 0x000fe40003f25270 */
[----:B------:R-:W-:Y:S01]  /*0be0*/  CS2R R12, SRZ ;  /* 0x00000000000c7805 */ /* 0x000fe2000001ff00 */
[--C-:B------:R-:W-:Y:S01]  /*0bf0*/  IMAD.IADD R23, R9, 0x1, R25.reuse ;  /* 0x0000000109177824 */ /* 0x100fe200078e0219 */
[----:B------:R-:W-:Y:S01]  /*0c00*/  ISETP.LT.AND P4, PT, R11, 0xc0, !P1 ;  /* 0x000000c00b00780c */ /* 0x000fe20004f81270 */
[----:B------:R-:W-:Y:S01]  /*0c10*/  IMAD.IADD R27, R6, 0x1, R25 ;  /* 0x00000001061b7824 */ /* 0x000fe200078e0219 */
[----:B------:R-:W-:-:S11]  /*0c20*/  CS2R R20, SRZ ;  /* 0x0000000000147805 */ /* 0x000fd6000001ff00 */
[----:B------:R-:W2:Y:S01]  /*0c30*/  @P4 LDG.E.64 R16, desc[UR4][R4.64] ;  /* 0x0000000404104981 */ /* 0x000ea2000c1e1b00 */
[----:B-1----:R-:W-:-:S05]  /*0c40*/  IMAD.WIDE R22, R23, 0x4, R2 ;  /* 0x0000000417167825 */ /* 0x002fca00078e0202 */
[----:B------:R1:W3:Y:S01]  /*0c50*/  @P4 LDG.E.64 R12, desc[UR4][R22.64] ;  /* 0x00000004160c4981 */ /* 0x0002e2000c1e1b00 */
[----:B------:R-:W-:-:S05]  /*0c60*/  IMAD.WIDE R26, R27, 0x4, R2 ;  /* 0x000000041b1a7825 */ /* 0x000fca00078e0202 */
[----:B------:R-:W4:Y:S01]  /*0c70*/  @P4 LDG.E.64 R20, desc[UR4][R26.64] ;  /* 0x000000041a144981 */ /* 0x000f22000c1e1b00 */
[----:B------:R-:W-:Y:S01]  /*0c80*/  VIADD R6, R9, 0x30 ;  /* 0x0000003009067836 */ /* 0x000fe20000000000 */
[----:B------:R-:W-:-:S03]  /*0c90*/  CS2R R18, SRZ ;  /* 0x0000000000127805 */ /* 0x000fc6000001ff00 */
[----:B------:R-:W-:-:S04]  /*0ca0*/  IMAD.IADD R15, R25, 0x1, R6 ;  /* 0x00000001190f7824 */ /* 0x000fc800078e0206 */
[----:B-1----:R-:W-:-:S05]  /*0cb0*/  IMAD.WIDE R22, R15, 0x4, R2 ;  /* 0x000000040f167825 */ /* 0x002fca00078e0202 */
[----:B------:R-:W5:Y:S01]  /*0cc0*/  @P4 LDG.E.64 R18, desc[UR4][R22.64] ;  /* 0x0000000416124981 */ /* 0x000f62000c1e1b00 */
[----:B------:R-:W-:Y:S01]  /*0cd0*/  IMAD.HI R10, R10, 0x2aaaaaab, RZ ;  /* 0x2aaaaaab0a0a7827 */ /* 0x000fe200078e02ff */
[----:B--2---:R-:W-:Y:S02]  /*0ce0*/  SEL R29, R16, RZ, P4 ;  /* 0x000000ff101d7207 */ /* 0x004fe40002000000 */
[----:B---3--:R-:W-:-:S04]  /*0cf0*/  SEL R12, R12, RZ, P4 ;  /* 0x000000ff0c0c7207 */ /* 0x008fc80002000000 */
[CC--:B------:R-:W-:Y:S02]  /*0d00*/  FSETP.GEU.AND P2, PT, R12.reuse, R29.reuse, PT ;  /* 0x0000001d0c00720b */ /* 0x0c0fe40003f4e000 */
[C---:B------:R-:W-:Y:S02]  /*0d10*/  FSETP.NAN.AND P3, PT, R12.reuse, R12, PT ;  /* 0x0000000c0c00720b */ /* 0x040fe40003f68000 */
[----:B------:R-:W-:Y:S02]  /*0d20*/  FSEL R15, R12, R29, !P2 ;  /* 0x0000001d0c0f7208 */ /* 0x000fe40005000000 */
[----:B----4-:R-:W-:Y:S02]  /*0d30*/  SEL R20, R20, RZ, P4 ;  /* 0x000000ff14147207 */ /* 0x010fe40002000000 */
[----:B------:R-:W-:-:S04]  /*0d40*/  FSEL R15, R12, R15, P3 ;  /* 0x0000000f0c0f7208 */ /* 0x000fc80001800000 */
[----:B------:R-:W-:Y:S02]  /*0d50*/  FSETP.GEU.AND P2, PT, R15, R20, PT ;  /* 0x000000140f00720b */ /* 0x000fe40003f4e000 */
[CC--:B------:R-:W-:Y:S02]  /*0d60*/  FSETP.GT.AND P5, PT, R12.reuse, R29.reuse, PT ;  /* 0x0000001d0c00720b */ /* 0x0c0fe40003fa4000 */
[----:B------:R-:W-:Y:S02]  /*0d70*/  SEL R13, R13, RZ, P4 ;  /* 0x000000ff0d0d7207 */ /* 0x000fe40002000000 */
[----:B------:R-:W-:Y:S02]  /*0d80*/  @!P3 FSEL R12, R12, R29, P5 ;  /* 0x0000001d0c0cb208 */ /* 0x000fe40002800000 */
[----:B------:R-:W-:Y:S02]  /*0d90*/  FSETP.NAN.AND P5, PT, R15, R15, PT ;  /* 0x0000000f0f00720b */ /* 0x000fe40003fa8000 */
[----:B------:R-:W-:-:S02]  /*0da0*/  SEL R8, R17, RZ, P4 ;  /* 0x000000ff11087207 */ /* 0x000fc40002000000 */
[CC--:B------:R-:W-:Y:S02]  /*0db0*/  FSETP.GT.AND P3, PT, R12.reuse, R20.reuse, PT ;  /* 0x000000140c00720b */ /* 0x0c0fe40003f64000 */
[----:B------:R-:W-:Y:S02]  /*0dc0*/  @P2 FSEL R15, R15, R20, P5 ;  /* 0x000000140f0f2208 */ /* 0x000fe40002800000 */
[CC--:B------:R-:W-:Y:S02]  /*0dd0*/  FSETP.GEU.AND P2, PT, R13.reuse, R8.reuse, PT ;  /* 0x000000080d00720b */ /* 0x0c0fe40003f4e000 */
[C---:B------:R-:W-:Y:S02]  /*0de0*/  FSETP.NAN.AND P5, PT, R13.reuse, R13, PT ;  /* 0x0000000d0d00720b */ /* 0x040fe40003fa8000 */
[----:B------:R-:W-:Y:S02]  /*0df0*/  FSEL R26, R13, R8, !P2 ;  /* 0x000000080d1a7208 */ /* 0x000fe40005000000 */
[----:B------:R-:W-:-:S02]  /*0e00*/  FSETP.NAN.AND P2, PT, R12, R12, PT ;  /* 0x0000000c0c00720b */ /* 0x000fc40003f48000 */
[----:B------:R-:W-:Y:S02]  /*0e10*/  SEL R21, R21, RZ, P4 ;  /* 0x000000ff15157207 */ /* 0x000fe40002000000 */
[C---:B------:R-:W-:Y:S02]  /*0e20*/  FSEL R26, R13.reuse, R26, P5 ;  /* 0x0000001a0d1a7208 */ /* 0x040fe40002800000 */
[----:B------:R-:W-:Y:S02]  /*0e30*/  @!P3 FSEL R12, R12, R20, P2 ;  /* 0x000000140c0cb208 */ /* 0x000fe40001000000 */
[----:B------:R-:W-:Y:S02]  /*0e40*/  FSETP.GEU.AND P2, PT, R26, R21, PT ;  /* 0x000000151a00720b */ /* 0x000fe40003f4e000 */
[----:B------:R-:W-:Y:S02]  /*0e50*/  FSETP.GT.AND P3, PT, R13, R8, PT ;  /* 0x000000080d00720b */ /* 0x000fe40003f64000 */
[----:B------:R-:W-:-:S02]  /*0e60*/  SHF.R.S32.HI R16, RZ, 0x1f, R11 ;  /* 0x0000001fff107819 */ /* 0x000fc4000001140b */
[----:B------:R-:W-:Y:S02]  /*0e70*/  @!P5 FSEL R13, R13, R8, P3 ;  /* 0x000000080d0dd208 */ /* 0x000fe40001800000 */
[----:B------:R-:W-:Y:S02]  /*0e80*/  FSETP.NAN.AND P5, PT, R26, R26, PT ;  /* 0x0000001a1a00720b */ /* 0x000fe40003fa8000 */
[----:B------:R-:W-:Y:S02]  /*0e90*/  FSETP.GT.AND P3, PT, R13, R21, PT ;  /* 0x000000150d00720b */ /* 0x000fe40003f64000 */
[----:B------:R-:W-:Y:S02]  /*0ea0*/  LEA.HI R16, R16, R11, RZ, 0x2 ;  /* 0x0000000b10107211 */ /* 0x000fe400078f10ff */
[----:B------:R-:W-:Y:S02]  /*0eb0*/  SHF.R.U32.HI R17, RZ, 0x1, R10 ;  /* 0x00000001ff117819 */ /* 0x000fe4000001160a */
[----:B-----5:R-:W-:-:S02]  /*0ec0*/  SEL R19, R19, RZ, P4 ;  /* 0x000000ff13137207 */ /* 0x020fc40002000000 */
[----:B------:R-:W-:Y:S02]  /*0ed0*/  @P2 FSEL R26, R26, R21, P5 ;  /* 0x000000151a1a2208 */ /* 0x000fe40002800000 */
[----:B------:R-:W-:Y:S02]  /*0ee0*/  LEA.HI R17, R10, R17, RZ, 0x1 ;  /* 0x000000110a117211 */ /* 0x000fe400078f08ff */
[----:B------:R-:W-:Y:S02]  /*0ef0*/  SHF.R.S32.HI R16, RZ, 0x2, R16 ;  /* 0x00000002ff107819 */ /* 0x000fe40000011410 */
[----:B------:R-:W-:Y:S02]  /*0f00*/  FSETP.GEU.AND P5, PT, R26, R19, PT ;  /* 0x000000131a00720b */ /* 0x000fe40003fae000 */
[----:B------:R-:W-:Y:S01]  /*0f10*/  FSETP.NAN.AND P2, PT, R13, R13, PT ;  /* 0x0000000d0d00720b */ /* 0x000fe20003f48000 */
[----:B------:R-:W-:-:S03]  /*0f20*/  IMAD R16, R17, -0xc, R16 ;  /* 0xfffffff411107824 */ /* 0x000fc600078e0210 */
[----:B------:R-:W-:Y:S02]  /*0f30*/  @!P3 FSEL R13, R13, R21, P2 ;  /* 0x000000150d0db208 */ /* 0x000fe40001000000 */
[----:B------:R-:W-:Y:S02]  /*0f40*/  FSETP.NAN.AND P3, PT, R26, R26, PT ;  /* 0x0000001a1a00720b */ /* 0x000fe40003f68000 */
[----:B------:R-:W-:Y:S01]  /*0f50*/  ISETP.GT.AND P2, PT, R16, 0x7, PT ;  /* 0x000000071000780c */ /* 0x000fe20003f44270 */
[----:B------:R-:W-:Y:S02]  /*0f60*/  VIADD R10, R25, 0xfffffff0 ;  /* 0xfffffff0190a7836 */ /* 0x000fe40000000000 */
[----:B------:R-:W-:Y:S02]  /*0f70*/  @P5 FSEL R26, R26, R19, P3 ;  /* 0x000000131a1a5208 */ /* 0x000fe40001800000 */
[----:B------:R-:W-:Y:S01]  /*0f80*/  ISETP.LT.AND P3, PT, R11, 0xc0, P2 ;  /* 0x000000c00b00780c */ /* 0x000fe20001761270 */
[----:B------:R-:W-:Y:S01]  /*0f90*/  IMAD.IADD R21, R9, 0x1, R10 ;  /* 0x0000000109157824 */ /* 0x000fe200078e020a */
[----:B------:R-:W-:-:S03]  /*0fa0*/  CS2R R8, SRZ ;  /* 0x0000000000087805 */ /* 0x000fc6000001ff00 */
[----:B------:R-:W-:Y:S01]  /*0fb0*/  IMAD.WIDE R20, R21, 0x4, R2 ;  /* 0x0000000415147825 */ /* 0x000fe200078e0202 */
[----:B------:R-:W-:-:S03]  /*0fc0*/  CS2R R16, SRZ ;  /* 0x0000000000107805 */ /* 0x000fc6000001ff00 */
[----:B------:R-:W-:-:S04]  /*0fd0*/  IMAD.IADD R23, R7, 0x1, R10 ;  /* 0x0000000107177824 */ /* 0x000fc800078e020a */
[----:B------:R-:W2:Y:S01]  /*0fe0*/  @P3 LDG.E.64 R8, desc[UR4][R20.64] ;  /* 0x0000000414083981 */ /* 0x000ea2000c1e1b00 */
[----:B------:R-:W-:-:S05]  /*0ff0*/  IMAD.WIDE R22, R23, 0x4, R2 ;  /* 0x0000000417167825 */ /* 0x000fca00078e0202 */
[----:B------:R-:W3:Y:S01]  /*1000*/  @P3 LDG.E.64 R16, desc[UR4][R22.64] ;  /* 0x0000000416103981 */ /* 0x000ee2000c1e1b00 */
[----:B------:R-:W-:-:S06]  /*1010*/  CS2R R24, SRZ ;  /* 0x0000000000187805 */ /* 0x000fcc000001ff00 */
[----:B------:R2:W4:Y:S01]  /*1020*/  @P3 LDG.E.64 R24, desc[UR4][R4.64] ;  /* 0x0000000404183981 */ /* 0x000522000c1e1b00 */
[----:B------:R-:W-:-:S04]  /*1030*/  IMAD.IADD R7, R6, 0x1, R10 ;  /* 0x0000000106077824 */ /* 0x000fc800078e020a */
[----:B------:R-:W-:Y:S01]  /*1040*/  IMAD.WIDE R6, R7, 0x4, R2 ;  /* 0x0000000407067825 */ /* 0x000fe200078e0202 */
[----:B------:R-:W-:-:S06]  /*1050*/  CS2R R2, SRZ ;  /* 0x0000000000027805 */ /* 0x000fcc000001ff00 */
[----:B------:R1:W5:Y:S01]  /*1060*/  @P3 LDG.E.64 R2, desc[UR4][R6.64] ;  /* 0x0000000406023981 */ /* 0x000362000c1e1b00 */
[C---:B------:R-:W-:Y:S02]  /*1070*/  FSETP.GT.AND P5, PT, R13.reuse, R19, PT ;  /* 0x000000130d00720b */ /* 0x040fe40003fa4000 */
[----:B------:R-:W-:Y:S02]  /*1080*/  SEL R18, R18, RZ, P4 ;  /* 0x000000ff12127207 */ /* 0x000fe40002000000 */
[----:B------:R-:W-:-:S09]  /*1090*/  FSETP.NAN.AND P4, PT, R13, R13, PT ;  /* 0x0000000d0d00720b */ /* 0x000fd20003f88000 */
[----:B------:R-:W-:Y:S02]  /*10a0*/  @!P5 FSEL R13, R13, R19, P4 ;  /* 0x000000130d0dd208 */ /* 0x000fe40002000000 */
[C---:B------:R-:W-:Y:S02]  /*10b0*/  FSETP.GEU.AND P5, PT, R15.reuse, R18, PT ;  /* 0x000000120f00720b */ /* 0x040fe40003fae000 */
[----:B------:R-:W-:-:S11]  /*10c0*/  FSETP.NAN.AND P4, PT, R15, R15, PT ;  /* 0x0000000f0f00720b */ /* 0x000fd60003f88000 */
[-C--:B------:R-:W-:Y:S02]  /*10d0*/  @P5 FSEL R15, R15, R18.reuse, P4 ;  /* 0x000000120f0f5208 */ /* 0x080fe40002000000 */
[C---:B------:R-:W-:Y:S02]  /*10e0*/  FSETP.GT.AND P4, PT, R12.reuse, R18, PT ;  /* 0x000000120c00720b */ /* 0x040fe40003f84000 */
[----:B------:R-:W-:-:S11]  /*10f0*/  FSETP.NAN.AND P5, PT, R12, R12, PT ;  /* 0x0000000c0c00720b */ /* 0x000fd60003fa8000 */
[----:B------:R-:W-:-:S05]  /*1100*/  @!P4 FSEL R12, R12, R18, P5 ;  /* 0x000000120c0cc208 */ /* 0x000fca0002800000 */
[----:B------:R-:W-:Y:S01]  /*1110*/  FADD R12, R12, 9.9999999392252902908e-09 ;  /* 0x322bcc770c0c7421 */ /* 0x000fe20000000000 */
[----:B------:R-:W-:-:S05]  /*1120*/  FADD R13, R13, 9.9999999392252902908e-09 ;  /* 0x322bcc770d0d7421 */ /* 0x000fca0000000000 */
[----:B------:R-:W-:Y:S02]  /*1130*/  FSETP.GEU.AND P6, PT, |R13|, 1.175494350822287508e-38, PT ;  /* 0x008000000d00780b */ /* 0x000fe40003fce200 */
[----:B--2---:R-:W-:-:S04]  /*1140*/  SEL R5, R8, RZ, P3 ;  /* 0x000000ff08057207 */ /* 0x004fc80001800000 */
[----:B------:R-:W-:Y:S02]  /*1150*/  FSETP.NAN.AND P5, PT, R5, R5, PT ;  /* 0x000000050500720b */ /* 0x000fe40003fa8000 */
[----:B---3--:R-:W-:Y:S02]  /*1160*/  SEL R16, R16, RZ, P3 ;  /* 0x000000ff10107207 */ /* 0x008fe40001800000 */
[----:B------:R-:W-:Y:S02]  /*1170*/  SEL R9, R9, RZ, P3 ;  /* 0x000000ff09097207 */ /* 0x000fe40001800000 */
[----:B------:R-:W-:-:S07]  /*1180*/  FSETP.GT.AND P4, PT, R5, R16, PT ;  /* 0x000000100500720b */ /* 0x000fce0003f84000 */
[----:B------:R-:W-:Y:S02]  /*1190*/  @!P5 FSEL R5, R5, R16, P4 ;  /* 0x000000100505d208 */ /* 0x000fe40002000000 */
[----:B------:R-:W-:Y:S02]  /*11a0*/  FSETP.NAN.AND P5, PT, R9, R9, PT ;  /* 0x000000090900720b */ /* 0x000fe40003fa8000 */
[----:B------:R-:W-:Y:S02]  /*11b0*/  SEL R4, R17, RZ, P3 ;  /* 0x000000ff11047207 */ /* 0x000fe40001800000 */
[----:B----4-:R-:W-:Y:S02]  /*11c0*/  SEL R24, R24, RZ, P3 ;  /* 0x000000ff18187207 */ /* 0x010fe40001800000 */
[----:B------:R-:W-:-:S07]  /*11d0*/  FSETP.GT.AND P4, PT, R9, R4, PT ;  /* 0x000000040900720b */ /* 0x000fce0003f84000 */
[----:B------:R-:W-:Y:S02]  /*11e0*/  @!P5 FSEL R9, R9, R4, P4 ;  /* 0x000000040909d208 */ /* 0x000fe40002000000 */
[C---:B------:R-:W-:Y:S02]  /*11f0*/  FSETP.GT.AND P4, PT, R5.reuse, R24, PT ;  /* 0x000000180500720b */ /* 0x040fe40003f84000 */
[----:B------:R-:W-:Y:S02]  /*1200*/  FSETP.NAN.AND P5, PT, R5, R5, PT ;  /* 0x000000050500720b */ /* 0x000fe40003fa8000 */
[----:B------:R-:W-:-:S09]  /*1210*/  SEL R4, R25, RZ, P3 ;  /* 0x000000ff19047207 */ /* 0x000fd20001800000 */
[----:B------:R-:W-:Y:S02]  /*1220*/  @!P4 FSEL R5, R5, R24, P5 ;  /* 0x000000180505c208 */ /* 0x000fe40002800000 */
[C---:B------:R-:W-:Y:S02]  /*1230*/  FSETP.GT.AND P4, PT, R9.reuse, R4, PT ;  /* 0x000000040900720b */ /* 0x040fe40003f84000 */
[----:B------:R-:W-:Y:S01]  /*1240*/  FSETP.NAN.AND P5, PT, R9, R9, PT ;  /* 0x000000090900720b */ /* 0x000fe20003fa8000 */
[----:B-1----:R-:W-:Y:S01]  /*1250*/  IMAD.MOV.U32 R6, RZ, RZ, R5 ;  /* 0x000000ffff067224 */ /* 0x002fe200078e0005 */
[----:B-----5:R-:W-:-:S09]  /*1260*/  SEL R7, R2, RZ, P3 ;  /* 0x000000ff02077207 */ /* 0x020fd20001800000 */
[----:B------:R-:W-:Y:S02]  /*1270*/  @!P4 FSEL R9, R9, R4, P5 ;  /* 0x000000040909c208 */ /* 0x000fe40002800000 */
[C---:B------:R-:W-:Y:S02]  /*1280*/  FSETP.GT.AND P4, PT, R6.reuse, R7, PT ;  /* 0x000000070600720b */ /* 0x040fe40003f84000 */
[----:B------:R-:W-:Y:S01]  /*1290*/  FSETP.NAN.AND P5, PT, R6, R6, PT ;  /* 0x000000060600720b */ /* 0x000fe20003fa8000 */
[----:B------:R-:W-:-:S10]  /*12a0*/  FMUL R4, R14, 0.15915493667125701904 ;  /* 0x3e22f9830e047820 */ /* 0x000fd40000400000 */
[----:B------:R-:W-:Y:S02]  /*12b0*/  @!P4 FSEL R6, R6, R7, P5 ;  /* 0x000000070606c208 */ /* 0x000fe40002800000 */
[----:B------:R-:W-:Y:S01]  /*12c0*/  FSETP.GT.AND P5, PT, |R12|, 8.50705917302346158658e+37, PT ;  /* 0x7e8000000c00780b */ /* 0x000fe20003fa4200 */
[----:B------:R-:W-:Y:S01]  /*12d0*/  FMUL R5, R0, 0.15915493667125701904 ;  /* 0x3e22f98300057820 */ /* 0x000fe20000400000 */
[----:B------:R-:W1:Y:S01]  /*12e0*/  FRND.FTZ.FLOOR R7, R4 ;  /* 0x0000000400077307 */ /* 0x000e620000215000 */
[----:B------:R-:W-:-:S07]  /*12f0*/  FSETP.GEU.AND P4, PT, |R12|, 1.175494350822287508e-38, PT ;  /* 0x008000000c00780b */ /* 0x000fce0003f8e200 */
[----:B------:R-:W2:Y:S03]  /*1300*/  FRND.FTZ.FLOOR R5, R5 ;  /* 0x0000000500057307 */ /* 0x000ea60000215000 */
[----:B------:R-:W-:Y:S01]  /*1310*/  @P5 FMUL R12, R12, 0.25 ;  /* 0x3e8000000c0c5820 */ /* 0x000fe20000400000 */
[----:B------:R-:W-:Y:S01]  /*1320*/  @P5 FMUL R15, R15, 0.25 ;  /* 0x3e8000000f0f5820 */ /* 0x000fe20000400000 */
[----:B------:R-:W-:Y:S01]  /*1330*/  FSETP.GT.AND P5, PT, |R13|, 8.50705917302346158658e+37, PT ;  /* 0x7e8000000d00780b */ /* 0x000fe20003fa4200 */
[----:B-1----:R-:W-:Y:S01]  /*1340*/  FFMA R7, R7, -6.2831854820251464844, R14 ;  /* 0xc0c90fdb07077823 */ /* 0x002fe2000000000e */
[----:B------:R-:W-:Y:S01]  /*1350*/  SEL R8, R3, RZ, P3 ;  /* 0x000000ff03087207 */ /* 0x000fe20001800000 */
[----:B------:R-:W-:Y:S01]  /*1360*/  @!P4 FMUL R12, R12, 16777216 ;  /* 0x4b8000000c0cc820 */ /* 0x000fe20000400000 */
[----:B------:R-:W1:Y:S02]  /*1370*/  LDC.64 R2, c[0x0][0x218] ;  /* 0x00008600ff027b82 */ /* 0x000e640000000a00 */
[----:B------:R-:W-:Y:S01]  /*1380*/  FSETP.GEU.AND P3, PT, R7, RZ, PT ;  /* 0x000000ff0700720b */ /* 0x000fe20003f6e000 */
[----:B--2---:R-:W-:-:S06]  /*1390*/  FFMA R0, R5, -6.2831854820251464844, R0 ;  /* 0xc0c90fdb05007823 */ /* 0x004fcc0000000000 */
[----:B------:R-:W-:Y:S01]  /*13a0*/  @P5 FMUL R13, R13, 0.25 ;  /* 0x3e8000000d0d5820 */ /* 0x000fe20000400000 */
[----:B------:R-:W-:-:S03]  /*13b0*/  @P5 FMUL R26, R26, 0.25 ;  /* 0x3e8000001a1a5820 */ /* 0x000fc60000400000 */
[----:B------:R-:W-:Y:S01]  /*13c0*/  @!P6 FMUL R13, R13, 16777216 ;  /* 0x4b8000000d0de820 */ /* 0x000fe20000400000 */
[----:B------:R-:W-:Y:S01]  /*13d0*/  @!P4 FMUL R15, R15, 16777216 ;  /* 0x4b8000000f0fc820 */ /* 0x000fe20000400000 */
[----:B------:R-:W-:Y:S01]  /*13e0*/  FSETP.GEU.AND P5, PT, R0, RZ, PT ;  /* 0x000000ff0000720b */ /* 0x000fe20003fae000 */
[----:B------:R-:W2:Y:S01]  /*13f0*/  MUFU.RCP R12, R12 ;  /* 0x0000000c000c7308 */ /* 0x000ea20000001000 */
[----:B------:R-:W-:Y:S01]  /*1400*/  FSETP.GT.AND P4, PT, R9, R8, PT ;  /* 0x000000080900720b */ /* 0x000fe20003f84000 */
[----:B------:R-:W-:Y:S01]  /*1410*/  @!P6 FMUL R26, R26, 16777216 ;  /* 0x4b8000001a1ae820 */ /* 0x000fe20000400000 */
[----:B------:R-:W-:-:S05]  /*1420*/  ISETP.GE.AND P6, PT, R11, 0xc0, PT ;  /* 0x000000c00b00780c */ /* 0x000fca0003fc6270 */
[----:B------:R-:W3:Y:S01]  /*1430*/  MUFU.RCP R13, R13 ;  /* 0x0000000d000d7308 */ /* 0x000ee20000001000 */
[----:B------:R-:W-:Y:S01]  /*1440*/  @!P3 FADD R7, R7, 6.2831854820251464844 ;  /* 0x40c90fdb0707b421 */ /* 0x000fe20000000000 */
[C---:B------:R-:W-:Y:S02]  /*1450*/  FSETP.NAN.AND P3, PT, R9.reuse, R9, PT ;  /* 0x000000090900720b */ /* 0x040fe40003f68000 */
[----:B------:R-:W-:Y:S02]  /*1460*/  @!P5 FADD R0, R0, 6.2831854820251464844 ;  /* 0x40c90fdb0000d421 */ /* 0x000fe40000000000 */
[----:B------:R-:W-:Y:S01]  /*1470*/  @!P4 FSEL R9, R9, R8, P3 ;  /* 0x000000080909c208 */ /* 0x000fe20001800000 */
[----:B--2---:R-:W-:Y:S01]  /*1480*/  FFMA R12, R12, -R15, 1 ;  /* 0x3f8000000c0c7423 */ /* 0x004fe2000000080f */
[----:B------:R-:W-:Y:S01]  /*1490*/  FMUL R7, R7, 0.15915493667125701904 ;  /* 0x3e22f98307077820 */ /* 0x000fe20000400000 */
[----:B------:R-:W-:Y:S01]  /*14a0*/  FMUL R5, R0, 0.15915493667125701904 ;  /* 0x3e22f98300057820 */ /* 0x000fe20000400000 */
[----:B------:R-:W-:Y:S01]  /*14b0*/  @P1 FSEL R12, R6, RZ, P2 ;  /* 0x000000ff060c1208 */ /* 0x000fe20001000000 */
[----:B---3--:R-:W-:Y:S01]  /*14c0*/  FFMA R26, R13, -R26, 1 ;  /* 0x3f8000000d1a7423 */ /* 0x008fe2000000081a */
[----:B------:R-:W-:Y:S01]  /*14d0*/  @P1 FSEL R26, R9, RZ, P2 ;  /* 0x000000ff091a1208 */ /* 0x000fe20001000000 */
[----:B-1----:R-:W-:Y:S01]  /*14e0*/  IMAD.WIDE R2, R11, 0x4, R2 ;  /* 0x000000040b027825 */ /* 0x002fe200078e0202 */
[----:B------:R-:W-:-:S02]  /*14f0*/  FSEL R4, R7, R12, !P0 ;  /* 0x0000000c07047208 */ /* 0x000fc40004000000 */
[----:B------:R-:W-:Y:S01]  /*1500*/  FSEL R5, R5, R26, !P0 ;  /* 0x0000001a05057208 */ /* 0x000fe20004000000 */
[----:B------:R-:W-:Y:S06]  /*1510*/  @P6 EXIT ;  /* 0x000000000000694d */ /* 0x000fec0003800000 */
[----:B------:R-:W-:Y:S01]  /*1520*/  STG.E.64 desc[UR4][R2.64], R4 ;  /* 0x0000000402007986 */ /* 0x000fe2000c101b04 */
[----:B------:R-:W-:Y:S05]  /*1530*/  EXIT ;  /* 0x000000000000794d */ /* 0x000fea0003800000 */
        .weak           $__internal_0_$__cuda_sm20_rcp_rn_f32_slowpath
        .type           $__internal_0_$__cuda_sm20_rcp_rn_f32_slowpath,@function
        .size           $__internal_0_$__cuda_sm20_rcp_rn_f32_slowpath,($__internal_1_$__cuda_sm3x_div_rn_noftz_f32_slowpath - $__internal_0_$__cuda_sm20_rcp_rn_f32_slowpath)
$__internal_0_$__cuda_sm20_rcp_rn_f32_slowpath:
[----:B------:R-:W-:Y:S01]  /*1540*/  IMAD.SHL.U32 R2, R0, 0x2, RZ ;  /* 0x0000000200027824 */ /* 0x000fe200078e00ff */
[----:B------:R-:W-:Y:S04]  /*1550*/  BSSY B2, `(.L_x_14) ;  /* 0x0000030000027945 */ /* 0x000fe80003800000 */
[----:B------:R-:W-:-:S04]  /*1560*/  SHF.R.U32.HI R2, RZ, 0x18, R2 ;  /* 0x00000018ff027819 */ /* 0x000fc80000011602 */
[----:B------:R-:W-:-:S13]  /*1570*/  ISETP.NE.U32.AND P1, PT, R2, RZ, PT ;  /* 0x000000ff0200720c */ /* 0x000fda0003f25070 */
[----:B------:R-:W-:Y:S05]  /*1580*/  @P1 BRA `(.L_x_15) ;  /* 0x0000000000281947 */ /* 0x000fea0003800000 */
[----:B------:R-:W-:-:S05]  /*1590*/  IMAD.SHL.U32 R2, R0, 0x2, RZ ;  /* 0x0000000200027824 */ /* 0x000fca00078e00ff */
[----:B------:R-:W-:-:S13]  /*15a0*/  ISETP.NE.AND P1, PT, R2, RZ, PT ;  /* 0x000000ff0200720c */ /* 0x000fda0003f25270 */
[----:B------:R-:W-:Y:S01]  /*15b0*/  @P1 FFMA R21, R0, 1.84467440737095516160e+19, RZ ;  /* 0x5f80000000151823 */ /* 0x000fe200000000ff */
[----:B------:R-:W-:Y:S08]  /*15c0*/  @!P1 MUFU.RCP R3, R0 ;  /* 0x0000000000039308 */ /* 0x000ff00000001000 */
[----:B------:R-:W0:Y:S02]  /*15d0*/  @P1 MUFU.RCP R2, R21 ;  /* 0x0000001500021308 */ /* 0x000e240000001000 */
[----:B0-----:R-:W-:-:S04]  /*15e0*/  @P1 FFMA R23, R21, R2, -1 ;  /* 0xbf80000015171423 */ /* 0x001fc80000000002 */
[----:B------:R-:W-:-:S04]  /*15f0*/  @P1 FADD.FTZ R23, -R23, -RZ ;  /* 0x800000ff17171221 */ /* 0x000fc80000010100 */
[----:B------:R-:W-:-:S04]  /*1600*/  @P1 FFMA R2, R2, R23, R2 ;  /* 0x0000001702021223 */ /* 0x000fc80000000002 */
[----:B------:R-:W-:Y:S01]  /*1610*/  @P1 FFMA R3, R2, 1.84467440737095516160e+19, RZ ;  /* 0x5f80000002031823 */ /* 0x000fe200000000ff */
[----:B------:R-:W-:Y:S06]  /*1620*/  BRA `(.L_x_16) ;  /* 0x0000000000887947 */ /* 0x000fec0003800000 */
.L_x_15:
[----:B------:R-:W-:-:S05]  /*1630*/  VIADD R3, R2, 0xffffff03 ;  /* 0xffffff0302037836 */ /* 0x000fca0000000000 */
[----:B------:R-:W-:-:S13]  /*1640*/  ISETP.GT.U32.AND P1, PT, R3, 0x1, PT ;  /* 0x000000010300780c */ /* 0x000fda0003f24070 */
[----:B------:R-:W-:Y:S05]  /*1650*/  @P1 BRA `(.L_x_17) ;  /* 0x0000000000781947 */ /* 0x000fea0003800000 */
[----:B------:R-:W-:Y:S01]  /*1660*/  LOP3.LUT R21, R0, 0x7fffff, RZ, 0xc0, !PT ;  /* 0x007fffff00157812 */ /* 0x000fe200078ec0ff */
[----:B------:R-:W-:Y:S02]  /*1670*/  IMAD.MOV.U32 R26, RZ, RZ, 0x3 ;  /* 0x00000003ff1a7424 */ /* 0x000fe400078e00ff */
[----:B------:R-:W-:Y:S01]  /*1680*/  VIADD R2, R2, 0xffffff04 ;  /* 0xffffff0402027836 */ /* 0x000fe20000000000 */
[----:B------:R-:W-:Y:S02]  /*1690*/  LOP3.LUT R25, R21, 0x3f800000, RZ, 0xfc, !PT ;  /* 0x3f80000015197812 */ /* 0x000fe400078efcff */
[----:B------:R-:W-:Y:S02]  /*16a0*/  SHF.L.U32 R26, R26, R3, RZ ;  /* 0x000000031a1a7219 */ /* 0x000fe400000006ff */
[----:B------:R-:W0:Y:S02]  /*16b0*/  MUFU.RCP R24, R25 ;  /* 0x0000001900187308 */ /* 0x000e240000001000 */
[----:B0-----:R-:W-:-:S04]  /*16c0*/  FFMA R21, R25, R24, -1 ;  /* 0xbf80000019157423 */ /* 0x001fc80000000018 */
[----:B------:R-:W-:-:S04]  /*16d0*/  FADD.FTZ R21, -R21, -RZ ;  /* 0x800000ff15157221 */ /* 0x000fc80000010100 */
[CCC-:B------:R-:W-:Y:S01]  /*16e0*/  FFMA.RM R23, R24.reuse, R21.reuse, R24.reuse ;  /* 0x0000001518177223 */ /* 0x1c0fe20000004018 */
[----:B------:R-:W-:-:S04]  /*16f0*/  FFMA.RP R24, R24, R21, R24 ;  /* 0x0000001518187223 */ /* 0x000fc80000008018 */
[C---:B------:R-:W-:Y:S02]  /*1700*/  LOP3.LUT R21, R23.reuse, 0x7fffff, RZ, 0xc0, !PT ;  /* 0x007fffff17157812 */ /* 0x040fe400078ec0ff */
[----:B------:R-:W-:Y:S02]  /*1710*/  FSETP.NEU.FTZ.AND P1, PT, R23, R24, PT ;  /* 0x000000181700720b */ /* 0x000fe40003f3d000 */
[----:B------:R-:W-:Y:S02]  /*1720*/  LOP3.LUT R21, R21, 0x800000, RZ, 0xfc, !PT ;  /* 0x0080000015157812 */ /* 0x000fe400078efcff */
[----:B------:R-:W-:Y:S02]  /*1730*/  SEL R23, RZ, 0xffffffff, !P1 ;  /* 0xffffffffff177807 */ /* 0x000fe40004800000 */
[----:B------:R-:W-:-:S03]  /*1740*/  LOP3.LUT R26, R26, R21, RZ, 0xc0, !PT ;  /* 0x000000151a1a7212 */ /* 0x000fc600078ec0ff */
[----:B------:R-:W-:Y:S01]  /*1750*/  IMAD.MOV R24, RZ, RZ, -R23 ;  /* 0x000000ffff187224 */ /* 0x000fe200078e0a17 */
[----:B------:R-:W-:-:S04]  /*1760*/  SHF.R.U32.HI R26, RZ, R3, R26 ;  /* 0x00000003ff1a7219 */ /* 0x000fc8000001161a */
[----:B------:R-:W-:Y:S02]  /*1770*/  LOP3.LUT P2, RZ, R24, R3, R21, 0xf8, !PT ;  /* 0x0000000318ff7212 */ /* 0x000fe4000784f815 */
[C---:B------:R-:W-:Y:S02]  /*1780*/  LOP3.LUT P1, RZ, R26.reuse, 0x1, RZ, 0xc0, !PT ;  /* 0x000000011aff7812 */ /* 0x040fe4000782c0ff */
[----:B------:R-:W-:-:S04]  /*1790*/  LOP3.LUT P3, RZ, R26, 0x2, RZ, 0xc0, !PT ;  /* 0x000000021aff7812 */ /* 0x000fc8000786c0ff */
[----:B------:R-:W-:Y:S02]  /*17a0*/  PLOP3.LUT P1, PT, P1, P2, P3, 0xe0, 0x0 ;  /* 0x000000000000781c */ /* 0x000fe40000f25c30 */
[----:B------:R-:W-:Y:S02]  /*17b0*/  LOP3.LUT P2, RZ, R0, 0x7fffff, RZ, 0xc0, !PT ;  /* 0x007fffff00ff7812 */ /* 0x000fe4000784c0ff */
[----:B------:R-:W-:-:S05]  /*17c0*/  SEL R3, RZ, 0x1, !P1 ;  /* 0x00000001ff037807 */ /* 0x000fca0004800000 */
[----:B------:R-:W-:-:S05]  /*17d0*/  IMAD.MOV R3, RZ, RZ, -R3 ;  /* 0x000000ffff037224 */ /* 0x000fca00078e0a03 */
[----:B------:R-:W-:Y:S02]  /*17e0*/  ISETP.GE.AND P1, PT, R3, RZ, PT ;  /* 0x000000ff0300720c */ /* 0x000fe40003f26270 */
[----:B------:R-:W-:-:S11]  /*17f0*/  SHF.R.U32.HI R3, RZ, R2, R21 ;  /* 0x00000002ff037219 */ /* 0x000fd60000011615 */
[----:B------:R-:W-:-:S04]  /*1800*/  @!P1 VIADD R3, R3, 0x1 ;  /* 0x0000000103039836 */ /* 0x000fc80000000000 */
[----:B------:R-:W-:-:S05]  /*1810*/  @!P2 IMAD.SHL.U32 R3, R3, 0x2, RZ ;  /* 0x000000020303a824 */ /* 0x000fca00078e00ff */
[----:B------:R-:W-:Y:S01]  /*1820*/  LOP3.LUT R3, R3, 0x80000000, R0, 0xf8, !PT ;  /* 0x8000000003037812 */ /* 0x000fe200078ef800 */
[----:B------:R-:W-:Y:S06]  /*1830*/  BRA `(.L_x_16) ;  /* 0x0000000000047947 */ /* 0x000fec0003800000 */
.L_x_17:
[----:B------:R0:W1:Y:S02]  /*1840*/  MUFU.RCP R3, R0 ;  /* 0x0000000000037308 */ /* 0x0000640000001000 */
.L_x_16:
[----:B------:R-:W-:Y:S05]  /*1850*/  BSYNC B2 ;  /* 0x0000000000027941 */ /* 0x000fea0003800000 */
.L_x_14:
[----:B01----:R-:W-:Y:S02]  /*1860*/  IMAD.MOV.U32 R0, RZ, RZ, R3 ;  /* 0x000000ffff007224 */ /* 0x003fe400078e0003 */
[----:B------:R-:W-:Y:S02]  /*1870*/  IMAD.MOV.U32 R2, RZ, RZ, R20 ;  /* 0x000000ffff027224 */ /* 0x000fe400078e0014 */
[----:B------:R-:W-:-:S04]  /*1880*/  IMAD.MOV.U32 R3, RZ, RZ, 0x0 ;  /* 0x00000000ff037424 */ /* 0x000fc800078e00ff */
[----:B------:R-:W-:Y:S05]  /*1890*/  RET.REL.NODEC R2 `(triton_poi_fused_stack_0) ;  /* 0xffffffe402d87950 */ /* 0x000fea0003c3ffff */
        .weak           $__internal_1_$__cuda_sm3x_div_rn_noftz_f32_slowpath
        .type           $__internal_1_$__cuda_sm3x_div_rn_noftz_f32_slowpath,@function
        .size           $__internal_1_$__cuda_sm3x_div_rn_noftz_f32_slowpath,(.L_x_31 - $__internal_1_$__cuda_sm3x_div_rn_noftz_f32_slowpath)
$__internal_1_$__cuda_sm3x_div_rn_noftz_f32_slowpath:
[----:B------:R-:W-:Y:S01]  /*18a0*/  SHF.R.U32.HI R19, RZ, 0x17, R3 ;  /* 0x00000017ff137819 */ /* 0x000fe20000011603 */
[----:B------:R-:W-:Y:S01]  /*18b0*/  BSSY B2, `(.L_x_18) ;  /* 0x0000062000027945 */ /* 0x000fe20003800000 */
[----:B------:R-:W-:Y:S02]  /*18c0*/  SHF.R.U32.HI R22, RZ, 0x17, R0 ;  /* 0x00000017ff167819 */ /* 0x000fe40000011600 */
[----:B------:R-:W-:Y:S02]  /*18d0*/  LOP3.LUT R19, R19, 0xff, RZ, 0xc0, !PT ;  /* 0x000000ff13137812 */ /* 0x000fe400078ec0ff */
[----:B------:R-:W-:-:S03]  /*18e0*/  LOP3.LUT R22, R22, 0xff, RZ, 0xc0, !PT ;  /* 0x000000ff16167812 */ /* 0x000fc600078ec0ff */
[----:B------:R-:W-:Y:S02]  /*18f0*/  VIADD R23, R19, 0xffffffff ;  /* 0xffffffff13177836 */ /* 0x000fe40000000000 */
[----:B------:R-:W-:-:S03]  /*1900*/  VIADD R21, R22, 0xffffffff ;  /* 0xffffffff16157836 */ /* 0x000fc60000000000 */
[----:B------:R-:W-:-:S04]  /*1910*/  ISETP.GT.U32.AND P1, PT, R23, 0xfd, PT ;  /* 0x000000fd1700780c */ /* 0x000fc80003f24070 */
[----:B------:R-:W-:-:S13]  /*1920*/  ISETP.GT.U32.OR P1, PT, R21, 0xfd, P1 ;  /* 0x000000fd1500780c */ /* 0x000fda0000f24470 */
[----:B------:R-:W-:Y:S01]  /*1930*/  @!P1 IMAD.MOV.U32 R2, RZ, RZ, RZ ;  /* 0x000000ffff029224 */ /* 0x000fe200078e00ff */
[----:B------:R-:W-:Y:S06]  /*1940*/  @!P1 BRA `(.L_x_19) ;  /* 0x00000000005c9947 */ /* 0x000fec0003800000 */
[----:B------:R-:W-:Y:S02]  /*1950*/  FSETP.GTU.FTZ.AND P1, PT, |R0|, +INF , PT ;  /* 0x7f8000000000780b */ /* 0x000fe40003f3c200 */
[----:B------:R-:W-:-:S04]  /*1960*/  FSETP.GTU.FTZ.AND P2, PT, |R3|, +INF , PT ;  /* 0x7f8000000300780b */ /* 0x000fc80003f5c200 */
[----:B------:R-:W-:-:S13]  /*1970*/  PLOP3.LUT P1, PT, P1, P2, PT, 0xa8, 0x0 ;  /* 0x000000000000781c */ /* 0x000fda0000f25570 */
[----:B------:R-:W-:Y:S05]  /*1980*/  @P1 BRA `(.L_x_20) ;  /* 0x00000004004c1947 */ /* 0x000fea0003800000 */
[----:B------:R-:W-:-:S13]  /*1990*/  LOP3.LUT P1, RZ, R3, 0x7fffffff, R0, 0xc8, !PT ;  /* 0x7fffffff03ff7812 */ /* 0x000fda000782c800 */
[----:B------:R-:W-:Y:S05]  /*19a0*/  @!P1 BRA `(.L_x_21) ;  /* 0x00000004003c9947 */ /* 0x000fea0003800000 */
[C---:B------:R-:W-:Y:S02]  /*19b0*/  FSETP.NEU.FTZ.AND P2, PT, |R0|.reuse, +INF , PT ;  /* 0x7f8000000000780b */ /* 0x040fe40003f5d200 */
[----:B------:R-:W-:Y:S02]  /*19c0*/  FSETP.NEU.FTZ.AND P3, PT, |R3|, +INF , PT ;  /* 0x7f8000000300780b */ /* 0x000fe40003f7d200 */
[----:B------:R-:W-:-:S11]  /*19d0*/  FSETP.NEU.FTZ.AND P1, PT, |R0|, +INF , PT ;  /* 0x7f8000000000780b */ /* 0x000fd60003f3d200 */
[----:B------:R-:W-:Y:S05]  /*19e0*/  @!P3 BRA !P2, `(.L_x_21) ;  /* 0x00000004002cb947 */ /* 0x000fea0005000000 */
[----:B------:R-:W-:-:S04]  /*19f0*/  LOP3.LUT P2, RZ, R0, 0x7fffffff, RZ, 0xc0, !PT ;  /* 0x7fffffff00ff7812 */ /* 0x000fc8000784c0ff */
[----:B------:R-:W-:-:S13]  /*1a00*/  PLOP3.LUT P2, PT, P3, P2, PT, 0x2a, 0x0 ;  /* 0x000000000000781c */ /* 0x000fda0001f44572 */
[----:B------:R-:W-:Y:S05]  /*1a10*/  @P2 BRA `(.L_x_22) ;  /* 0x0000000400182947 */ /* 0x000fea0003800000 */
[----:B------:R-:W-:-:S04]  /*1a20*/  LOP3.LUT P2, RZ, R3, 0x7fffffff, RZ, 0xc0, !PT ;  /* 0x7fffffff03ff7812 */ /* 0x000fc8000784c0ff */
[----:B------:R-:W-:-:S13]  /*1a30*/  PLOP3.LUT P1, PT, P1, P2, PT, 0x2a, 0x0 ;  /* 0x000000000000781c */ /* 0x000fda0000f24572 */
[----:B------:R-:W-:Y:S05]  /*1a40*/  @P1 BRA `(.L_x_23) ;  /* 0x0000000400001947 */ /* 0x000fea0003800000 */
[----:B------:R-:W-:Y:S02]  /*1a50*/  ISETP.GE.AND P1, PT, R21, RZ, PT ;  /* 0x000000ff1500720c */ /* 0x000fe40003f26270 */
[----:B------:R-:W-:-:S11]  /*1a60*/  ISETP.GE.AND P2, PT, R23, RZ, PT ;  /* 0x000000ff1700720c */ /* 0x000fd60003f46270 */
[----:B------:R-:W-:Y:S02]  /*1a70*/  @P1 IMAD.MOV.U32 R2, RZ, RZ, RZ ;  /* 0x000000ffff021224 */ /* 0x000fe400078e00ff */
[----:B------:R-:W-:Y:S01]  /*1a80*/  @!P1 FFMA R0, R0, 1.84467440737095516160e+19, RZ ;  /* 0x5f80000000009823 */ /* 0x000fe200000000ff */
[----:B------:R-:W-:Y:S02]  /*1a90*/  @!P1 IMAD.MOV.U32 R2, RZ, RZ, -0x40 ;  /* 0xffffffc0ff029424 */ /* 0x000fe400078e00ff */
[----:B------:R-:W-:Y:S02]  /*1aa0*/  @!P2 FFMA R3, R3, 1.84467440737095516160e+19, RZ ;  /* 0x5f8000000303a823 */ /* 0x000fe400000000ff */
[----:B------:R-:W-:-:S07]  /*1ab0*/  @!P2 VIADD R2, R2, 0x40 ;  /* 0x000000400202a836 */ /* 0x000fce0000000000 */
.L_x_19:
[----:B------:R-:W-:Y:S01]  /*1ac0*/  LEA R24, R19, 0xc0800000, 0x17 ;  /* 0xc080000013187811 */ /* 0x000fe200078eb8ff */
[----:B------:R-:W-:Y:S01]  /*1ad0*/  VIADD R22, R22, 0xffffff81 ;  /* 0xffffff8116167836 */ /* 0x000fe20000000000 */
[----:B------:R-:W-:Y:S03]  /*1ae0*/  BSSY B3, `(.L_x_24) ;  /* 0x0000035000037945 */ /* 0x000fe60003800000 */
[----:B------:R-:W-:Y:S02]  /*1af0*/  IMAD.IADD R23, R3, 0x1, -R24 ;  /* 0x0000000103177824 */ /* 0x000fe400078e0a18 */
[C---:B------:R-:W-:Y:S02]  /*1b00*/  IMAD R0, R22.reuse, -0x800000, R0 ;  /* 0xff80000016007824 */ /* 0x040fe400078e0200 */
[----:B------:R0:W1:Y:S01]  /*1b10*/  MUFU.RCP R24, R23 ;  /* 0x0000001700187308 */ /* 0x0000620000001000 */
[----:B------:R-:W-:Y:S01]  /*1b20*/  FADD.FTZ R21, -R23, -RZ ;  /* 0x800000ff17157221 */ /* 0x000fe20000010100 */
[----:B0-----:R-:W-:-:S05]  /*1b30*/  IADD3 R23, R22, 0x7f, -R19 ;  /* 0x0000007f16177810 */ /* 0x001fca0007ffe813 */
[----:B------:R-:W-:Y:S02]  /*1b40*/  IMAD.IADD R23, R23, 0x1, R2 ;  /* 0x0000000117177824 */ /* 0x000fe400078e0202 */
[----:B-1----:R-:W-:-:S04]  /*1b50*/  FFMA R3, R24, R21, 1 ;  /* 0x3f80000018037423 */ /* 0x002fc80000000015 */
[----:B------:R-:W-:-:S04]  /*1b60*/  FFMA R3, R24, R3, R24 ;  /* 0x0000000318037223 */ /* 0x000fc80000000018 */
[----:B------:R-:W-:-:S04]  /*1b70*/  FFMA R24, R0, R3, RZ ;  /* 0x0000000300187223 */ /* 0x000fc800000000ff */
[----:B------:R-:W-:-:S04]  /*1b80*/  FFMA R25, R21, R24, R0 ;  /* 0x0000001815197223 */ /* 0x000fc80000000000 */
[----:B------:R-:W-:-:S04]  /*1b90*/  FFMA R24, R3, R25, R24 ;  /* 0x0000001903187223 */ /* 0x000fc80000000018 */
[----:B------:R-:W-:-:S04]  /*1ba0*/  FFMA R21, R21, R24, R0 ;  /* 0x0000001815157223 */ /* 0x000fc80000000000 */
[----:B------:R-:W-:-:S05]  /*1bb0*/  FFMA R0, R3, R21, R24 ;  /* 0x0000001503007223 */ /* 0x000fca0000000018 */
[----:B------:R-:W-:-:S04]  /*1bc0*/  SHF.R.U32.HI R19, RZ, 0x17, R0 ;  /* 0x00000017ff137819 */ /* 0x000fc80000011600 */
[----:B------:R-:W-:-:S05]  /*1bd0*/  LOP3.LUT R19, R19, 0xff, RZ, 0xc0, !PT ;  /* 0x000000ff13137812 */ /* 0x000fca00078ec0ff */
[----:B------:R-:W-:-:S04]  /*1be0*/  IMAD.IADD R19, R19, 0x1, R23 ;  /* 0x0000000113137824 */ /* 0x000fc800078e0217 */
[----:B------:R-:W-:-:S05]  /*1bf0*/  VIADD R2, R19, 0xffffffff ;  /* 0xffffffff13027836 */ /* 0x000fca0000000000 */
[----:B------:R-:W-:-:S13]  /*1c00*/  ISETP.GE.U32.AND P1, PT, R2, 0xfe, PT ;  /* 0x000000fe0200780c */ /* 0x000fda0003f26070 */
[----:B------:R-:W-:Y:S05]  /*1c10*/  @!P1 BRA `(.L_x_25) ;  /* 0x0000000000809947 */ /* 0x000fea0003800000 */
[----:B------:R-:W-:-:S13]  /*1c20*/  ISETP.GT.AND P1, PT, R19, 0xfe, PT ;  /* 0x000000fe1300780c */ /* 0x000fda0003f24270 */
[----:B------:R-:W-:Y:S05]  /*1c30*/  @P1 BRA `(.L_x_26) ;  /* 0x00000000006c1947 */ /* 0x000fea0003800000 */
[----:B------:R-:W-:-:S13]  /*1c40*/  ISETP.GE.AND P1, PT, R19, 0x1, PT ;  /* 0x000000011300780c */ /* 0x000fda0003f26270 */
[----:B------:R-:W-:Y:S05]  /*1c50*/  @P1 BRA `(.L_x_27) ;  /* 0x0000000000741947 */ /* 0x000fea0003800000 */
[----:B------:R-:W-:Y:S02]  /*1c60*/  ISETP.GE.AND P1, PT, R19, -0x18, PT ;  /* 0xffffffe81300780c */ /* 0x000fe40003f26270 */
[----:B------:R-:W-:-:S11]  /*1c70*/  LOP3.LUT R0, R0, 0x80000000, RZ, 0xc0, !PT ;  /* 0x8000000000007812 */ /* 0x000fd600078ec0ff */
[----:B------:R-:W-:Y:S05]  /*1c80*/  @!P1 BRA `(.L_x_27) ;  /* 0x0000000000689947 */ /* 0x000fea0003800000 */
[-CC-:B------:R-:W-:Y:S01]  /*1c90*/  FFMA.RZ R2, R3, R21.reuse, R24.reuse ;  /* 0x0000001503027223 */ /* 0x180fe2000000c018 */
[C---:B------:R-:W-:Y:S02]  /*1ca0*/  ISETP.NE.AND P3, PT, R19.reuse, RZ, PT ;  /* 0x000000ff1300720c */ /* 0x040fe40003f65270 */
[----:B------:R-:W-:Y:S02]  /*1cb0*/  ISETP.NE.AND P2, PT, R19, RZ, PT ;  /* 0x000000ff1300720c */ /* 0x000fe40003f45270 */
[----:B------:R-:W-:Y:S01]  /*1cc0*/  LOP3.LUT R22, R2, 0x7fffff, RZ, 0xc0, !PT ;  /* 0x007fffff02167812 */ /* 0x000fe200078ec0ff */
[CCC-:B------:R-:W-:Y:S01]  /*1cd0*/  FFMA.RP R2, R3.reuse, R21.reuse, R24.reuse ;  /* 0x0000001503027223 */ /* 0x1c0fe20000008018 */
[----:B------:R-:W-:Y:S01]  /*1ce0*/  FFMA.RM R3, R3, R21, R24 ;  /* 0x0000001503037223 */ /* 0x000fe20000004018 */
[----:B------:R-:W-:Y:S01]  /*1cf0*/  VIADD R21, R19, 0x20 ;  /* 0x0000002013157836 */ /* 0x000fe20000000000 */
[----:B------:R-:W-:Y:S01]  /*1d00*/  LOP3.LUT R22, R22, 0x800000, RZ, 0xfc, !PT ;  /* 0x0080000016167812 */ /* 0x000fe200078efcff */
[----:B------:R-:W-:-:S02]  /*1d10*/  IMAD.MOV R19, RZ, RZ, -R19 ;  /* 0x000000ffff137224 */ /* 0x000fc400078e0a13 */
[----:B------:R-:W-:Y:S02]  /*1d20*/  FSETP.NEU.FTZ.AND P1, PT, R2, R3, PT ;  /* 0x000000030200720b */ /* 0x000fe40003f3d000 */
[----:B------:R-:W-:Y:S02]  /*1d30*/  SHF.L.U32 R21, R22, R21, RZ ;  /* 0x0000001516157219 */ /* 0x000fe400000006ff */
[----:B------:R-:W-:Y:S02]  /*1d40*/  SEL R3, R19, RZ, P3 ;  /* 0x000000ff13037207 */ /* 0x000fe40001800000 */
[----:B------:R-:W-:Y:S02]  /*1d50*/  ISETP.NE.AND P2, PT, R21, RZ, P2 ;  /* 0x000000ff1500720c */ /* 0x000fe40001745270 */
[----:B------:R-:W-:Y:S02]  /*1d60*/  SHF.R.U32.HI R3, RZ, R3, R22 ;  /* 0x00000003ff037219 */ /* 0x000fe40000011616 */
[----:B------:R-:W-:-:S02]  /*1d70*/  PLOP3.LUT P1, PT, P1, P2, PT, 0xa8, 0x0 ;  /* 0x000000000000781c */ /* 0x000fc40000f25570 */
[----:B------:R-:W-:Y:S02]  /*1d80*/  SHF.R.U32.HI R19, RZ, 0x1, R3 ;  /* 0x00000001ff137819 */ /* 0x000fe40000011603 */
[----:B------:R-:W-:-:S04]  /*1d90*/  SEL R2, RZ, 0x1, !P1 ;  /* 0x00000001ff027807 */ /* 0x000fc80004800000 */
[----:B------:R-:W-:-:S04]  /*1da0*/  LOP3.LUT R2, R2, 0x1, R19, 0xf8, !PT ;  /* 0x0000000102027812 */ /* 0x000fc800078ef813 */
[----:B------:R-:W-:-:S05]  /*1db0*/  LOP3.LUT R2, R2, R3, RZ, 0xc0, !PT ;  /* 0x0000000302027212 */ /* 0x000fca00078ec0ff */
[----:B------:R-:W-:-:S05]  /*1dc0*/  IMAD.IADD R19, R19, 0x1, R2 ;  /* 0x0000000113137824 */ /* 0x000fca00078e0202 */
[----:B------:R-:W-:Y:S01]  /*1dd0*/  LOP3.LUT R0, R19, R0, RZ, 0xfc, !PT ;  /* 0x0000000013007212 */ /* 0x000fe200078efcff */
[----:B------:R-:W-:Y:S06]  /*1de0*/  BRA `(.L_x_27) ;  /* 0x0000000000107947 */ /* 0x000fec0003800000 */
.L_x_26:
[----:B------:R-:W-:-:S04]  /*1df0*/  LOP3.LUT R0, R0, 0x80000000, RZ, 0xc0, !PT ;  /* 0x8000000000007812 */ /* 0x000fc800078ec0ff */
[----:B------:R-:W-:Y:S01]  /*1e00*/  LOP3.LUT R0, R0, 0x7f800000, RZ, 0xfc, !PT ;  /* 0x7f80000000007812 */ /* 0x000fe200078efcff */
[----:B------:R-:W-:Y:S06]  /*1e10*/  BRA `(.L_x_27) ;  /* 0x0000000000047947 */ /* 0x000fec0003800000 */
.L_x_25:
[----:B------:R-:W-:-:S07]  /*1e20*/  IMAD R0, R23, 0x800000, R0 ;  /* 0x0080000017007824 */ /* 0x000fce00078e0200 */
.L_x_27:
[----:B------:R-:W-:Y:S05]  /*1e30*/  BSYNC B3 ;  /* 0x0000000000037941 */ /* 0x000fea0003800000 */
.L_x_24:
[----:B------:R-:W-:Y:S05]  /*1e40*/  BRA `(.L_x_28) ;  /* 0x0000000000207947 */ /* 0x000fea0003800000 */
.L_x_23:
[----:B------:R-:W-:-:S04]  /*1e50*/  LOP3.LUT R0, R3, 0x80000000, R0, 0x48, !PT ;  /* 0x8000000003007812 */ /* 0x000fc800078e4800 */
[----:B------:R-:W-:Y:S01]  /*1e60*/  LOP3.LUT R0, R0, 0x7f800000, RZ, 0xfc, !PT ;  /* 0x7f80000000007812 */ /* 0x000fe200078efcff */
[----:B------:R-:W-:Y:S06]  /*1e70*/  BRA `(.L_x_28) ;  /* 0x0000000000147947 */ /* 0x000fec0003800000 */
.L_x_22:
[----:B------:R-:W-:Y:S01]  /*1e80*/  LOP3.LUT R0, R3, 0x80000000, R0, 0x48, !PT ;  /* 0x8000000003007812 */ /* 0x000fe200078e4800 */
[----:B------:R-:W-:Y:S06]  /*1e90*/  BRA `(.L_x_28) ;  /* 0x00000000000c7947 */ /* 0x000fec0003800000 */
.L_x_21:
[----:B------:R-:W0:Y:S01]  /*1ea0*/  MUFU.RSQ R0, -QNAN ;  /* 0xffc0000000007908 */ /* 0x000e220000001400 */
[----:B------:R-:W-:Y:S05]  /*1eb0*/  BRA `(.L_x_28) ;  /* 0x0000000000047947 */ /* 0x000fea0003800000 */
.L_x_20:
[----:B------:R-:W-:-:S07]  /*1ec0*/  FADD.FTZ R0, R0, R3 ;  /* 0x0000000300007221 */ /* 0x000fce0000010000 */
.L_x_28:
[----:B------:R-:W-:Y:S05]  /*1ed0*/  BSYNC B2 ;  /* 0x0000000000027941 */ /* 0x000fea0003800000 */
.L_x_18:
[----:B------:R-:W-:Y:S02]  /*1ee0*/  IMAD.MOV.U32 R2, RZ, RZ, R20 ;  /* 0x000000ffff027224 */ /* 0x000fe400078e0014 */
[----:B------:R-:W-:-:S04]  /*1ef0*/  IMAD.MOV.U32 R3, RZ, RZ, 0x0 ;  /* 0x00000000ff037424 */ /* 0x000fc800078e00ff */
[----:B------:R-:W-:Y:S05]  /*1f00*/  RET.REL.NODEC R2 `(triton_poi_fused_stack_0) ;  /* 0xffffffe0023c7950 */ /* 0x000fea0003c3ffff */
.L_x_29:
[----:B------:R-:W-:-:S00]  /*1f10*/  BRA `(.L_x_29) ;  /* 0xfffffffc00fc7947 */ /* 0x000fc0000383ffff */
[----:B------:R-:W-:-:S00]  /*1f20*/  NOP ;  /* 0x0000000000007918 */ /* 0x000fc00000000000 */
        /* <DEDUP_REMOVED lines=13> */
.L_x_31:


//--------------------- .nv.global.init           --------------------------
	.section	.nv.global.init,"aw",@progbits
.nv.global.init:
	.type		_$_str,@object
	.size		_$_str,(.L_0 - _$_str)
_$_str:
        /*0000*/ 	.byte	0x5f, 0x5f, 0x43, 0x55, 0x44, 0x41, 0x5f, 0x46, 0x54, 0x5a, 0x00
.L_0:


//--------------------- .nv.constant0.triton_poi_fused_stack_0 --------------------------
	.section	.nv.constant0.triton_poi_fused_stack_0,"a",@progbits
	.sectionflags	@""
	.align	4
.nv.constant0.triton_poi_fused_stack_0:
	.zero		548
